//
// Generated by NVIDIA NVVM Compiler
//
// Compiler Build ID: CL-36424714
// Cuda compilation tools, release 13.0, V13.0.88
// Based on NVVM 20.0.0
//

.version 9.0
.target sm_100
.address_size 64

	// .globl	_Z6resizePhS_P14ImageDimensionS1_

.visible .entry _Z6resizePhS_P14ImageDimensionS1_(
	.param .u64 .ptr .align 1 _Z6resizePhS_P14ImageDimensionS1__param_0,
	.param .u64 .ptr .align 1 _Z6resizePhS_P14ImageDimensionS1__param_1,
	.param .u64 .ptr .align 1 _Z6resizePhS_P14ImageDimensionS1__param_2,
	.param .u64 .ptr .align 1 _Z6resizePhS_P14ImageDimensionS1__param_3
)
{
	.reg .pred 	%p<5>;
	.reg .b16 	%rs<8>;
	.reg .b32 	%r<29>;
	.reg .b64 	%rd<13>;

	ld.param.u64 	%rd5, [_Z6resizePhS_P14ImageDimensionS1__param_0];
	ld.param.u64 	%rd6, [_Z6resizePhS_P14ImageDimensionS1__param_1];
	ld.param.u64 	%rd7, [_Z6resizePhS_P14ImageDimensionS1__param_2];
	ld.param.u64 	%rd8, [_Z6resizePhS_P14ImageDimensionS1__param_3];
	cvta.to.global.u64 	%rd1, %rd7;
	cvta.to.global.u64 	%rd2, %rd8;
	mov.u32 	%r7, %ntid.x;
	mov.u32 	%r8, %ctaid.x;
	mov.u32 	%r9, %tid.x;
	mad.lo.s32 	%r10, %r7, %r8, %r9;
	and.b32  	%r1, %r10, 65535;
	ld.global.u16 	%r2, [%rd2+2];
	setp.ge.u32 	%p1, %r1, %r2;
	@%p1 bra 	$L__BB0_5;
	mov.u32 	%r11, %tid.y;
	mov.u32 	%r12, %ctaid.y;
	mov.u32 	%r13, %ntid.y;
	mad.lo.s32 	%r14, %r13, %r12, %r11;
	and.b32  	%r3, %r14, 65535;
	ld.global.u16 	%r4, [%rd2];
	setp.ge.u32 	%p2, %r3, %r4;
	@%p2 bra 	$L__BB0_5;
	ld.global.u16 	%r15, [%rd1+2];
	mul.lo.s32 	%r16, %r1, %r15;
	div.u32 	%r17, %r16, %r2;
	ld.global.u16 	%r18, [%rd1];
	mul.lo.s32 	%r19, %r3, %r18;
	div.u32 	%r20, %r19, %r4;
	mad.lo.s32 	%r21, %r3, %r2, %r1;
	ld.global.u16 	%r22, [%rd2+4];
	mul.lo.s32 	%r5, %r21, %r22;
	mad.lo.s32 	%r23, %r20, %r15, %r17;
	ld.global.u16 	%r24, [%rd1+4];
	setp.eq.s32 	%p3, %r24, 0;
	mul.lo.s32 	%r6, %r23, %r24;
	@%p3 bra 	$L__BB0_5;
	cvta.to.global.u64 	%rd3, %rd5;
	cvta.to.global.u64 	%rd4, %rd6;
	mov.b16 	%rs7, 0;
$L__BB0_4:
	cvt.u32.u16 	%r25, %rs7;
	and.b32  	%r26, %r25, 255;
	add.s32 	%r27, %r6, %r26;
	cvt.u64.u32 	%rd9, %r27;
	add.s64 	%rd10, %rd3, %rd9;
	ld.global.u8 	%rs4, [%rd10];
	add.s32 	%r28, %r5, %r26;
	cvt.u64.u32 	%rd11, %r28;
	add.s64 	%rd12, %rd4, %rd11;
	st.global.u8 	[%rd12], %rs4;
	add.s16 	%rs7, %rs7, 1;
	ld.global.u16 	%rs5, [%rd1+4];
	and.b16  	%rs6, %rs7, 255;
	setp.gt.u16 	%p4, %rs5, %rs6;
	@%p4 bra 	$L__BB0_4;
$L__BB0_5:
	ret;

}


// ===== COMPILED SASS (sm_100) =====

	.target	sm_100

	.elftype	@"ET_EXEC"


//--------------------- .note.nv.tkinfo           --------------------------
	.section	.note.nv.tkinfo,"",@"SHT_NOTE"
	.sectionflags	@"SHF_NOTE_NV_TKINFO"
	.tkinfo
        /*0018*/ 	.word	0x00000002
        /*0030*/ 	.string	""
        /*0030*/ 	.string	"ptxas"
        /*0030*/ 	.string	"Cuda compilation tools, release 13.0, V13.0.88"
        /*0030*/ 	.string	"Build cuda_13.0.r13.0/compiler.36424714_0"
        /*0030*/ 	.string	"-arch sm_100 -m 64 "



//--------------------- .note.nv.cuinfo           --------------------------
	.section	.note.nv.cuinfo,"",@"SHT_NOTE"
	.sectionflags	@"SHF_NOTE_NV_CUINFO"
        /*0018*/ 	.short	0x0002
        /*001a*/ 	.short	0x0064
        /*001c*/ 	.short	0x0082
	.zero		2


//--------------------- .nv.info                  --------------------------
	.section	.nv.info,"",@"SHT_CUDA_INFO"
	.align	4


	//----- nvinfo : EIATTR_REGCOUNT
	.align		4
        /*0000*/ 	.byte	0x04, 0x2f
        /*0002*/ 	.short	(.L_1 - .L_0)
	.align		4
.L_0:
        /*0004*/ 	.word	index@(_Z6resizePhS_P14ImageDimensionS1_)
        /*0008*/ 	.word	0x00000016


	//----- nvinfo : EIATTR_FRAME_SIZE
	.align		4
.L_1:
        /*000c*/ 	.byte	0x04, 0x11
        /*000e*/ 	.short	(.L_3 - .L_2)
	.align		4
.L_2:
        /*0010*/ 	.word	index@(_Z6resizePhS_P14ImageDimensionS1_)
        /*0014*/ 	.word	0x00000000


	//----- nvinfo : EIATTR_MIN_STACK_SIZE
	.align		4
.L_3:
        /*0018*/ 	.byte	0x04, 0x12
        /*001a*/ 	.short	(.L_5 - .L_4)
	.align		4
.L_4:
        /*001c*/ 	.word	index@(_Z6resizePhS_P14ImageDimensionS1_)
        /*0020*/ 	.word	0x00000000
.L_5:


//--------------------- .nv.compat                --------------------------
	.section	.nv.compat,"",@"SHT_CUDA_COMPAT_INFO"
	.align	4
        /*0000*/ 	.byte	0x02, 0x09, 0x00, 0x00, 0x02, 0x02, 0x01, 0x00, 0x02, 0x05, 0x05, 0x00, 0x03, 0x07, 0x01, 0x01
        /*0010*/ 	.byte	0x02, 0x03, 0x00, 0x00, 0x02, 0x06, 0x01, 0x00, 0x04, 0x0b, 0x08, 0x00, 0x09, 0x00, 0x00, 0x00
        /*0020*/ 	.byte	0x00, 0x00, 0x00, 0x00


//--------------------- .nv.info._Z6resizePhS_P14ImageDimensionS1_ --------------------------
	.section	.nv.info._Z6resizePhS_P14ImageDimensionS1_,"",@"SHT_CUDA_INFO"
	.sectionflags	@""
	.align	4


	//----- nvinfo : EIATTR_CUDA_API_VERSION
	.align		4
        /*0000*/ 	.byte	0x04, 0x37
        /*0002*/ 	.short	(.L_7 - .L_6)
.L_6:
        /*0004*/ 	.word	0x00000082


	//----- nvinfo : EIATTR_KPARAM_INFO
	.align		4
.L_7:
        /*0008*/ 	.byte	0x04, 0x17
        /*000a*/ 	.short	(.L_9 - .L_8)
.L_8:
        /*000c*/ 	.word	0x00000000
        /*0010*/ 	.short	0x0003
        /*0012*/ 	.short	0x0018
        /*0014*/ 	.byte	0x00, 0xf5, 0x21, 0x00


	//----- nvinfo : EIATTR_KPARAM_INFO
	.align		4
.L_9:
        /*0018*/ 	.byte	0x04, 0x17
        /*001a*/ 	.short	(.L_11 - .L_10)
.L_10:
        /*001c*/ 	.word	0x00000000
        /*0020*/ 	.short	0x0002
        /*0022*/ 	.short	0x0010
        /*0024*/ 	.byte	0x00, 0xf5, 0x21, 0x00


	//----- nvinfo : EIATTR_KPARAM_INFO
	.align		4
.L_11:
        /*0028*/ 	.byte	0x04, 0x17
        /*002a*/ 	.short	(.L_13 - .L_12)
.L_12:
        /*002c*/ 	.word	0x00000000
        /*0030*/ 	.short	0x0001
        /*0032*/ 	.short	0x0008
        /*0034*/ 	.byte	0x00, 0xf5, 0x21, 0x00


	//----- nvinfo : EIATTR_KPARAM_INFO
	.align		4
.L_13:
        /*0038*/ 	.byte	0x04, 0x17
        /*003a*/ 	.short	(.L_15 - .L_14)
.L_14:
        /*003c*/ 	.word	0x00000000
        /*0040*/ 	.short	0x0000
        /*0042*/ 	.short	0x0000
        /*0044*/ 	.byte	0x00, 0xf5, 0x21, 0x00


	//----- nvinfo : EIATTR_SPARSE_MMA_MASK
	.align		4
.L_15:
        /*0048*/ 	.byte	0x03, 0x50
        /*004a*/ 	.short	0x0000


	//----- nvinfo : EIATTR_MAXREG_COUNT
	.align		4
        /*004c*/ 	.byte	0x03, 0x1b
        /*004e*/ 	.short	0x00ff


	//----- nvinfo : EIATTR_MERCURY_ISA_VERSION
	.align		4
        /*0050*/ 	.byte	0x03, 0x5f
        /*0052*/ 	.short	0x0101


	//----- nvinfo : EIATTR_VRC_CTA_INIT_COUNT
	.align		4
        /*0054*/ 	.byte	0x02, 0x4a
	.zero		1
	.zero		1


	//----- nvinfo : EIATTR_EXIT_INSTR_OFFSETS
	.align		4
        /*0058*/ 	.byte	0x04, 0x1c
        /*005a*/ 	.short	(.L_17 - .L_16)


	//   ....[0]....
.L_16:
        /*005c*/ 	.word	0x000000a0


	//   ....[1]....
        /*0060*/ 	.word	0x00000120


	//   ....[2]....
        /*0064*/ 	.word	0x000003e0


	//   ....[3]....
        /*0068*/ 	.word	0x00000540


	//----- nvinfo : EIATTR_CBANK_PARAM_SIZE
	.align		4
.L_17:
        /*006c*/ 	.byte	0x03, 0x19
        /*006e*/ 	.short	0x0020


	//----- nvinfo : EIATTR_PARAM_CBANK
	.align		4
        /*0070*/ 	.byte	0x04, 0x0a
        /*0072*/ 	.short	(.L_19 - .L_18)
	.align		4
.L_18:
        /*0074*/ 	.word	index@(.nv.constant0._Z6resizePhS_P14ImageDimensionS1_)
        /*0078*/ 	.short	0x0380
        /*007a*/ 	.short	0x0020


	//----- nvinfo : EIATTR_SW_WAR
	.align		4
.L_19:
        /*007c*/ 	.byte	0x04, 0x36
        /*007e*/ 	.short	(.L_21 - .L_20)
.L_20:
        /*0080*/ 	.word	0x00000008
.L_21:


//--------------------- .nv.callgraph             --------------------------
	.section	.nv.callgraph,"",@"SHT_CUDA_CALLGRAPH"
	.align	4
	.sectionentsize	8
	.align		4
        /*0000*/ 	.word	0x00000000
	.align		4
        /*0004*/ 	.word	0xffffffff
	.align		4
        /*0008*/ 	.word	0x00000000
	.align		4
        /*000c*/ 	.word	0xfffffffe
	.align		4
        /*0010*/ 	.word	0x00000000
	.align		4
        /*0014*/ 	.word	0xfffffffd
	.align		4
        /*0018*/ 	.word	0x00000000
	.align		4
        /*001c*/ 	.word	0xfffffffc


//--------------------- .text._Z6resizePhS_P14ImageDimensionS1_ --------------------------
	.section	.text._Z6resizePhS_P14ImageDimensionS1_,"ax",@progbits
	.align	128
        .global         _Z6resizePhS_P14ImageDimensionS1_
        .type           _Z6resizePhS_P14ImageDimensionS1_,@function
        .size           _Z6resizePhS_P14ImageDimensionS1_,(.L_x_2 - _Z6resizePhS_P14ImageDimensionS1_)
        .other          _Z6resizePhS_P14ImageDimensionS1_,@"STO_CUDA_ENTRY STV_DEFAULT"
_Z6resizePhS_P14ImageDimensionS1_:
.text._Z6resizePhS_P14ImageDimensionS1_:
[----:B------:R-:W-:Y:S08]  /*0000*/  LDC R1, c[0x0][0x37c] ;  /* 0x0000df00ff017b82 */ /* 0x000ff00000000800 */
[----:B------:R-:W0:Y:S01]  /*0010*/  LDC.64 R10, c[0x0][0x398] ;  /* 0x0000e600ff0a7b82 */ /* 0x000e220000000a00 */
[----:B------:R-:W0:Y:S02]  /*0020*/  LDCU.64 UR4, c[0x0][0x358] ;  /* 0x00006b00ff0477ac */ /* 0x000e240008000a00 */
[----:B0-----:R-:W2:Y:S01]  /*0030*/  LDG.E.U16 R0, desc[UR4][R10.64+0x2] ;  /* 0x000002040a007981 */ /* 0x001ea2000c1e1500 */
[----:B------:R-:W0:Y:S01]  /*0040*/  LDCU UR6, c[0x0][0x360] ;  /* 0x00006c00ff0677ac */ /* 0x000e220008000800 */
[----:B------:R-:W0:Y:S01]  /*0050*/  S2R R5, SR_CTAID.X ;  /* 0x0000000000057919 */ /* 0x000e220000002500 */
[----:B------:R-:W0:Y:S02]  /*0060*/  S2R R2, SR_TID.X ;  /* 0x0000000000027919 */ /* 0x000e240000002100 */
[----:B0-----:R-:W-:-:S05]  /*0070*/  IMAD R5, R5, UR6, R2 ;  /* 0x0000000605057c24 */ /* 0x001fca000f8e0202 */
[----:B------:R-:W-:-:S04]  /*0080*/  LOP3.LUT R5, R5, 0xffff, RZ, 0xc0, !PT ;  /* 0x0000ffff05057812 */ /* 0x000fc800078ec0ff */
[----:B--2---:R-:W-:-:S13]  /*0090*/  ISETP.GE.U32.AND P0, PT, R5, R0, PT ;  /* 0x000000000500720c */ /* 0x004fda0003f06070 */
[----:B------:R-:W-:Y:S05]  /*00a0*/  @P0 EXIT ;  /* 0x000000000000094d */ /* 0x000fea0003800000 */
[----:B------:R-:W2:Y:S01]  /*00b0*/  LDG.E.U16 R4, desc[UR4][R10.64] ;  /* 0x000000040a047981 */ /* 0x000ea2000c1e1500 */
[----:B------:R-:W0:Y:S01]  /*00c0*/  S2UR UR6, SR_CTAID.Y ;  /* 0x00000000000679c3 */ /* 0x000e220000002600 */
[----:B------:R-:W0:Y:S07]  /*00d0*/  S2R R7, SR_TID.Y ;  /* 0x0000000000077919 */ /* 0x000e2e0000002200 */
[----:B------:R-:W0:Y:S02]  /*00e0*/  LDC R2, c[0x0][0x364] ;  /* 0x0000d900ff027b82 */ /* 0x000e240000000800 */
[----:B0-----:R-:W-:-:S05]  /*00f0*/  IMAD R7, R2, UR6, R7 ;  /* 0x0000000602077c24 */ /* 0x001fca000f8e0207 */
[----:B------:R-:W-:-:S04]  /*0100*/  LOP3.LUT R7, R7, 0xffff, RZ, 0xc0, !PT ;  /* 0x0000ffff07077812 */ /* 0x000fc800078ec0ff */
[----:B--2---:R-:W-:-:S13]  /*0110*/  ISETP.GE.U32.AND P0, PT, R7, R4, PT ;  /* 0x000000040700720c */ /* 0x004fda0003f06070 */
[----:B------:R-:W-:Y:S05]  /*0120*/  @P0 EXIT ;  /* 0x000000000000094d */ /* 0x000fea0003800000 */
[----:B------:R-:W0:Y:S01]  /*0130*/  LDC.64 R2, c[0x0][0x390] ;  /* 0x0000e400ff027b82 */ /* 0x000e220000000a00 */
[----:B------:R1:W5:Y:S04]  /*0140*/  LDG.E.U16 R9, desc[UR4][R10.64+0x4] ;  /* 0x000004040a097981 */ /* 0x000368000c1e1500 */
[----:B0-----:R-:W2:Y:S04]  /*0150*/  LDG.E.U16 R18, desc[UR4][R2.64] ;  /* 0x0000000402127981 */ /* 0x001ea8000c1e1500 */
[----:B------:R-:W3:Y:S04]  /*0160*/  LDG.E.U16 R6, desc[UR4][R2.64+0x2] ;  /* 0x0000020402067981 */ /* 0x000ee8000c1e1500 */
[----:B------:R-:W4:Y:S01]  /*0170*/  LDG.E.U16 R8, desc[UR4][R2.64+0x4] ;  /* 0x0000040402087981 */ /* 0x000f22000c1e1500 */
[----:B------:R-:W0:Y:S08]  /*0180*/  I2F.U32.RP R17, R4 ;  /* 0x0000000400117306 */ /* 0x000e300000209000 */
[----:B------:R-:W1:Y:S08]  /*0190*/  I2F.U32.RP R16, R0 ;  /* 0x0000000000107306 */ /* 0x000e700000209000 */
[----:B0-----:R-:W0:Y:S08]  /*01a0*/  MUFU.RCP R17, R17 ;  /* 0x0000001100117308 */ /* 0x001e300000001000 */
[----:B-1----:R-:W1:Y:S01]  /*01b0*/  MUFU.RCP R16, R16 ;  /* 0x0000001000107308 */ /* 0x002e620000001000 */
[----:B0-----:R-:W-:-:S07]  /*01c0*/  VIADD R14, R17, 0xffffffe ;  /* 0x0ffffffe110e7836 */ /* 0x001fce0000000000 */
[----:B------:R0:W0:Y:S01]  /*01d0*/  F2I.FTZ.U32.TRUNC.NTZ R15, R14 ;  /* 0x0000000e000f7305 */ /* 0x000022000021f000 */
[----:B-1----:R-:W-:-:S07]  /*01e0*/  VIADD R12, R16, 0xffffffe ;  /* 0x0ffffffe100c7836 */ /* 0x002fce0000000000 */
[----:B------:R1:W1:Y:S01]  /*01f0*/  F2I.FTZ.U32.TRUNC.NTZ R13, R12 ;  /* 0x0000000c000d7305 */ /* 0x000262000021f000 */
[----:B0-----:R-:W-:Y:S01]  /*0200*/  HFMA2 R14, -RZ, RZ, 0, 0 ;  /* 0x00000000ff0e7431 */ /* 0x001fe200000001ff */
[----:B------:R-:W-:Y:S01]  /*0210*/  IADD3 R11, PT, PT, RZ, -R4, RZ ;  /* 0x80000004ff0b7210 */ /* 0x000fe20007ffe0ff */
[----:B------:R-:W-:-:S04]  /*0220*/  IMAD.MOV R19, RZ, RZ, -R0 ;  /* 0x000000ffff137224 */ /* 0x000fc800078e0a00 */
[----:B------:R-:W-:Y:S02]  /*0230*/  IMAD R11, R11, R15, RZ ;  /* 0x0000000f0b0b7224 */ /* 0x000fe400078e02ff */
[----:B-1----:R-:W-:Y:S02]  /*0240*/  IMAD.MOV.U32 R12, RZ, RZ, RZ ;  /* 0x000000ffff0c7224 */ /* 0x002fe400078e00ff */
[----:B------:R-:W-:-:S04]  /*0250*/  IMAD.HI.U32 R10, R15, R11, R14 ;  /* 0x0000000b0f0a7227 */ /* 0x000fc800078e000e */
[----:B------:R-:W-:-:S04]  /*0260*/  IMAD R11, R19, R13, RZ ;  /* 0x0000000d130b7224 */ /* 0x000fc800078e02ff */
[----:B------:R-:W-:Y:S01]  /*0270*/  IMAD.HI.U32 R12, R13, R11, R12 ;  /* 0x0000000b0d0c7227 */ /* 0x000fe200078e000c */
[----:B------:R-:W-:-:S03]  /*0280*/  ISETP.NE.U32.AND P2, PT, R4, RZ, PT ;  /* 0x000000ff0400720c */ /* 0x000fc60003f45070 */
[----:B--2---:R-:W-:Y:S02]  /*0290*/  IMAD R15, R7, R18, RZ ;  /* 0x00000012070f7224 */ /* 0x004fe400078e02ff */
[----:B---3--:R-:W-:Y:S02]  /*02a0*/  IMAD R11, R5, R6, RZ ;  /* 0x00000006050b7224 */ /* 0x008fe400078e02ff */
[----:B------:R-:W-:-:S04]  /*02b0*/  IMAD.HI.U32 R10, R10, R15, RZ ;  /* 0x0000000f0a0a7227 */ /* 0x000fc800078e00ff */
[----:B------:R-:W-:Y:S01]  /*02c0*/  IMAD.HI.U32 R13, R12, R11, RZ ;  /* 0x0000000b0c0d7227 */ /* 0x000fe200078e00ff */
[----:B------:R-:W-:-:S03]  /*02d0*/  IADD3 R14, PT, PT, -R10, RZ, RZ ;  /* 0x000000ff0a0e7210 */ /* 0x000fc60007ffe1ff */
[----:B------:R-:W-:Y:S02]  /*02e0*/  IMAD.MOV R12, RZ, RZ, -R13 ;  /* 0x000000ffff0c7224 */ /* 0x000fe400078e0a0d */
[----:B------:R-:W-:Y:S02]  /*02f0*/  IMAD R15, R4, R14, R15 ;  /* 0x0000000e040f7224 */ /* 0x000fe400078e020f */
[----:B------:R-:W-:-:S03]  /*0300*/  IMAD R11, R0, R12, R11 ;  /* 0x0000000c000b7224 */ /* 0x000fc600078e020b */
[----:B------:R-:W-:Y:S02]  /*0310*/  ISETP.GE.U32.AND P4, PT, R15, R4, PT ;  /* 0x000000040f00720c */ /* 0x000fe40003f86070 */
[----:B------:R-:W-:Y:S02]  /*0320*/  ISETP.GE.U32.AND P3, PT, R11, R0, PT ;  /* 0x000000000b00720c */ /* 0x000fe40003f66070 */
[----:B----4-:R-:W-:-:S09]  /*0330*/  ISETP.NE.AND P5, PT, R8, RZ, PT ;  /* 0x000000ff0800720c */ /* 0x010fd20003fa5270 */
[----:B------:R-:W-:Y:S02]  /*0340*/  @P4 IADD3 R15, PT, PT, -R4, R15, RZ ;  /* 0x0000000f040f4210 */ /* 0x000fe40007ffe1ff */
[----:B------:R-:W-:Y:S02]  /*0350*/  @P3 IMAD.IADD R11, R11, 0x1, -R0 ;  /* 0x000000010b0b3824 */ /* 0x000fe400078e0a00 */
[----:B------:R-:W-:-:S03]  /*0360*/  ISETP.GE.U32.AND P0, PT, R15, R4, PT ;  /* 0x000000040f00720c */ /* 0x000fc60003f06070 */
[----:B------:R-:W-:Y:S02]  /*0370*/  ISETP.GE.U32.AND P1, PT, R11, R0, PT ;  /* 0x000000000b00720c */ /* 0x000fe40003f26070 */
[----:B------:R-:W-:Y:S02]  /*0380*/  @P4 IADD3 R10, PT, PT, R10, 0x1, RZ ;  /* 0x000000010a0a4810 */ /* 0x000fe40007ffe0ff */
[----:B------:R-:W-:Y:S02]  /*0390*/  @P3 IADD3 R13, PT, PT, R13, 0x1, RZ ;  /* 0x000000010d0d3810 */ /* 0x000fe40007ffe0ff */
[----:B------:R-:W-:-:S04]  /*03a0*/  ISETP.NE.U32.AND P4, PT, R0, RZ, PT ;  /* 0x000000ff0000720c */ /* 0x000fc80003f85070 */
[----:B------:R-:W-:Y:S01]  /*03b0*/  @P0 VIADD R10, R10, 0x1 ;  /* 0x000000010a0a0836 */ /* 0x000fe20000000000 */
[----:B------:R-:W-:Y:S02]  /*03c0*/  @!P2 LOP3.LUT R10, RZ, R4, RZ, 0x33, !PT ;  /* 0x00000004ff0aa212 */ /* 0x000fe400078e33ff */
[----:B------:R-:W-:Y:S01]  /*03d0*/  @P1 VIADD R13, R13, 0x1 ;  /* 0x000000010d0d1836 */ /* 0x000fe20000000000 */
[----:B------:R-:W-:Y:S06]  /*03e0*/  @!P5 EXIT ;  /* 0x000000000000d94d */ /* 0x000fec0003800000 */
[----:B------:R-:W-:Y:S01]  /*03f0*/  @!P4 LOP3.LUT R13, RZ, R0, RZ, 0x33, !PT ;  /* 0x00000000ff0dc212 */ /* 0x000fe200078e33ff */
[----:B------:R-:W-:Y:S01]  /*0400*/  IMAD R0, R0, R7, R5 ;  /* 0x0000000700007224 */ /* 0x000fe200078e0205 */
[----:B------:R-:W0:Y:S03]  /*0410*/  LDCU.128 UR8, c[0x0][0x380] ;  /* 0x00007000ff0877ac */ /* 0x000e260008000c00 */
[----:B------:R-:W-:Y:S02]  /*0420*/  IMAD R13, R6, R10, R13 ;  /* 0x0000000a060d7224 */ /* 0x000fe400078e020d */
[----:B-----5:R-:W-:Y:S02]  /*0430*/  IMAD R0, R0, R9, RZ ;  /* 0x0000000900007224 */ /* 0x020fe400078e02ff */
[----:B------:R-:W-:Y:S01]  /*0440*/  IMAD R13, R13, R8, RZ ;  /* 0x000000080d0d7224 */ /* 0x000fe200078e02ff */
[----:B------:R-:W-:-:S07]  /*0450*/  PRMT R8, RZ, 0x7610, R8 ;  /* 0x00007610ff087816 */ /* 0x000fce0000000008 */
.L_x_0:
[----:B------:R-:W-:-:S04]  /*0460*/  LOP3.LUT R6, R8, 0xff, RZ, 0xc0, !PT ;  /* 0x000000ff08067812 */ /* 0x000fc800078ec0ff */
[----:B------:R-:W-:-:S04]  /*0470*/  IADD3 R4, PT, PT, R13, R6, RZ ;  /* 0x000000060d047210 */ /* 0x000fc80007ffe0ff */
[----:B0-----:R-:W-:-:S05]  /*0480*/  IADD3 R4, P0, PT, R4, UR8, RZ ;  /* 0x0000000804047c10 */ /* 0x001fca000ff1e0ff */
[----:B------:R-:W-:-:S06]  /*0490*/  IMAD.X R5, RZ, RZ, UR9, P0 ;  /* 0x00000009ff057e24 */ /* 0x000fcc00080e06ff */
[----:B------:R-:W2:Y:S01]  /*04a0*/  LDG.E.U8 R5, desc[UR4][R4.64] ;  /* 0x0000000404057981 */ /* 0x000ea2000c1e1100 */
[----:B------:R-:W-:-:S04]  /*04b0*/  IADD3 R6, PT, PT, R0, R6, RZ ;  /* 0x0000000600067210 */ /* 0x000fc80007ffe0ff */
[----:B------:R-:W-:-:S05]  /*04c0*/  IADD3 R6, P0, PT, R6, UR10, RZ ;  /* 0x0000000a06067c10 */ /* 0x000fca000ff1e0ff */
[----:B------:R-:W-:-:S05]  /*04d0*/  IMAD.X R7, RZ, RZ, UR11, P0 ;  /* 0x0000000bff077e24 */ /* 0x000fca00080e06ff */
[----:B--2---:R1:W-:Y:S04]  /*04e0*/  STG.E.U8 desc[UR4][R6.64], R5 ;  /* 0x0000000506007986 */ /* 0x0043e8000c101104 */
[----:B------:R-:W2:Y:S01]  /*04f0*/  LDG.E.U16 R9, desc[UR4][R2.64+0x4] ;  /* 0x0000040402097981 */ /* 0x000ea2000c1e1500 */
[----:B------:R-:W-:-:S04]  /*0500*/  IADD3 R8, PT, PT, R8, 0x1, RZ ;  /* 0x0000000108087810 */ /* 0x000fc80007ffe0ff */
[----:B------:R-:W-:-:S04]  /*0510*/  LOP3.LUT R10, R8, 0xff, RZ, 0xc0, !PT ;  /* 0x000000ff080a7812 */ /* 0x000fc800078ec0ff */
[----:B--2---:R-:W-:-:S13]  /*0520*/  ISETP.GT.U32.AND P0, PT, R9, R10, PT ;  /* 0x0000000a0900720c */ /* 0x004fda0003f04070 */
[----:B-1----:R-:W-:Y:S05]  /*0530*/  @P0 BRA `(.L_x_0) ;  /* 0xfffffffc00c80947 */ /* 0x002fea000383ffff */
[----:B------:R-:W-:Y:S05]  /*0540*/  EXIT ;  /* 0x000000000000794d */ /* 0x000fea0003800000 */
.L_x_1:
[----:B------:R-:W-:-:S00]  /*0550*/  BRA `(.L_x_1) ;  /* 0xfffffffc00fc7947 */ /* 0x000fc0000383ffff */
[----:B------:R-:W-:-:S00]  /*0560*/  NOP ;  /* 0x0000000000007918 */ /* 0x000fc00000000000 */
        /* <DEDUP_REMOVED lines=9> */
.L_x_2:


//--------------------- .nv.shared.reserved.0     --------------------------
	.section	.nv.shared.reserved.0,"aw",@nobits
	.weak		__nv_reservedSMEM_offset_0_alias
	.size		__nv_reservedSMEM_offset_0_alias, 0, 64
	.other		__nv_reservedSMEM_offset_0_alias,@"STO_CUDA_RESERVED_SHARED STV_DEFAULT"
__nv_reservedSMEM_offset_0_alias:
	.zero		0
	.zero		64


//--------------------- .nv.constant0._Z6resizePhS_P14ImageDimensionS1_ --------------------------
	.section	.nv.constant0._Z6resizePhS_P14ImageDimensionS1_,"a",@progbits
	.sectionflags	@""
	.align	4
.nv.constant0._Z6resizePhS_P14ImageDimensionS1_:
	.zero		928


//--------------------- SYMBOLS --------------------------

	.type		.nv.reservedSmem.offset0,@object
	.size		.nv.reservedSmem.offset0,0x4
